	.headerflags	@"EF_CUDA_TEXMODE_UNIFIED EF_CUDA_64BIT_ADDRESS EF_CUDA_ACCELERATORS EF_CUDA_SM90 EF_CUDA_VIRTUAL_SM(EF_CUDA_SM90)"
	.elftype	@"ET_EXEC"


//--------------------- .nv.info                  --------------------------
	.section	.nv.info,"",@"SHT_CUDA_INFO"
	.align	4


	//----- nvinfo : EIATTR_REGCOUNT
	.align		4
        /*0000*/ 	.byte	0x04, 0x2f
        /*0002*/ 	.short	(.L_3 - .L_2)
	.align		4
.L_2:
        /*0004*/ 	.word	index@(triton_poi_fused__native_batch_norm_legit_no_training__unsafe_index_add_mul_relu_sub_threshold_backward_47)
        /*0008*/ 	.word	0x0000002b


	//----- nvinfo : EIATTR_MIN_STACK_SIZE
	.align		4
.L_3:
        /*000c*/ 	.byte	0x04, 0x12
        /*000e*/ 	.short	(.L_5 - .L_4)
	.align		4
.L_4:
        /*0010*/ 	.word	index@(triton_poi_fused__native_batch_norm_legit_no_training__unsafe_index_add_mul_relu_sub_threshold_backward_47)
        /*0014*/ 	.word	0x00000000


	//----- nvinfo : EIATTR_FRAME_SIZE
	.align		4
.L_5:
        /*0018*/ 	.byte	0x04, 0x11
        /*001a*/ 	.short	(.L_7 - .L_6)
	.align		4
.L_6:
        /*001c*/ 	.word	index@(triton_poi_fused__native_batch_norm_legit_no_training__unsafe_index_add_mul_relu_sub_threshold_backward_47)
        /*0020*/ 	.word	0x00000000


	//----- nvinfo : EIATTR_MIN_STACK_SIZE
	.align		4
.L_7:
        /*0024*/ 	.byte	0x04, 0x12
        /*0026*/ 	.short	(.L_9 - .L_8)
	.align		4
.L_8:
        /*0028*/ 	.word	index@(triton_poi_fused__native_batch_norm_legit_no_training__unsafe_index_add_mul_relu_sub_threshold_backward_47)
        /*002c*/ 	.word	0x00000000
.L_9:


//--------------------- .nv.info.triton_poi_fused__native_batch_norm_legit_no_training__unsafe_index_add_mul_relu_sub_threshold_backward_47 --------------------------
	.section	.nv.info.triton_poi_fused__native_batch_norm_legit_no_training__unsafe_index_add_mul_relu_sub_threshold_backward_47,"",@"SHT_CUDA_INFO"
	.sectionflags	@""
	.align	4


	//----- nvinfo : EIATTR_CUDA_API_VERSION
	.align		4
        /*0000*/ 	.byte	0x04, 0x37
        /*0002*/ 	.short	(.L_11 - .L_10)
.L_10:
        /*0004*/ 	.word	0x0000007c


	//----- nvinfo : EIATTR_KPARAM_INFO
	.align		4
.L_11:
        /*0008*/ 	.byte	0x04, 0x17
        /*000a*/ 	.short	(.L_13 - .L_12)
.L_12:
        /*000c*/ 	.word	0x00000000
        /*0010*/ 	.short	0x001e
        /*0012*/ 	.short	0x00f0
        /*0014*/ 	.byte	0x00, 0xf0, 0x11, 0x00


	//----- nvinfo : EIATTR_KPARAM_INFO
	.align		4
.L_13:
        /*0018*/ 	.byte	0x04, 0x17
        /*001a*/ 	.short	(.L_15 - .L_14)
.L_14:
        /*001c*/ 	.word	0x00000000
        /*0020*/ 	.short	0x001d
        /*0022*/ 	.short	0x00e8
        /*0024*/ 	.byte	0x00, 0xf4, 0x21, 0x00


	//----- nvinfo : EIATTR_KPARAM_INFO
	.align		4
.L_15:
        /*0028*/ 	.byte	0x04, 0x17
        /*002a*/ 	.short	(.L_17 - .L_16)
.L_16:
        /*002c*/ 	.word	0x00000000
        /*0030*/ 	.short	0x001c
        /*0032*/ 	.short	0x00e0
        /*0034*/ 	.byte	0x00, 0xf4, 0x21, 0x00


	//----- nvinfo : EIATTR_KPARAM_INFO
	.align		4
.L_17:
        /*0038*/ 	.byte	0x04, 0x17
        /*003a*/ 	.short	(.L_19 - .L_18)
.L_18:
        /*003c*/ 	.word	0x00000000
        /*0040*/ 	.short	0x001b
        /*0042*/ 	.short	0x00d8
        /*0044*/ 	.byte	0x00, 0xf4, 0x21, 0x00


	//----- nvinfo : EIATTR_KPARAM_INFO
	.align		4
.L_19:
        /*0048*/ 	.byte	0x04, 0x17
        /*004a*/ 	.short	(.L_21 - .L_20)
.L_20:
        /*004c*/ 	.word	0x00000000
        /*0050*/ 	.short	0x001a
        /*0052*/ 	.short	0x00d0
        /*0054*/ 	.byte	0x00, 0xf4, 0x21, 0x00


	//----- nvinfo : EIATTR_KPARAM_INFO
	.align		4
.L_21:
        /*0058*/ 	.byte	0x04, 0x17
        /*005a*/ 	.short	(.L_23 - .L_22)
.L_22:
        /*005c*/ 	.word	0x00000000
        /*0060*/ 	.short	0x0019
        /*0062*/ 	.short	0x00c8
        /*0064*/ 	.byte	0x00, 0xf4, 0x21, 0x00


	//----- nvinfo : EIATTR_KPARAM_INFO
	.align		4
.L_23:
        /*0068*/ 	.byte	0x04, 0x17
        /*006a*/ 	.short	(.L_25 - .L_24)
.L_24:
        /*006c*/ 	.word	0x00000000
        /*0070*/ 	.short	0x0018
        /*0072*/ 	.short	0x00c0
        /*0074*/ 	.byte	0x00, 0xf4, 0x21, 0x00


	//----- nvinfo : EIATTR_KPARAM_INFO
	.align		4
.L_25:
        /*0078*/ 	.byte	0x04, 0x17
        /*007a*/ 	.short	(.L_27 - .L_26)
.L_26:
        /*007c*/ 	.word	0x00000000
        /*0080*/ 	.short	0x0017
        /*0082*/ 	.short	0x00b8
        /*0084*/ 	.byte	0x00, 0xf4, 0x21, 0x00


	//----- nvinfo : EIATTR_KPARAM_INFO
	.align		4
.L_27:
        /*0088*/ 	.byte	0x04, 0x17
        /*008a*/ 	.short	(.L_29 - .L_28)
.L_28:
        /*008c*/ 	.word	0x00000000
        /*0090*/ 	.short	0x0016
        /*0092*/ 	.short	0x00b0
        /*0094*/ 	.byte	0x00, 0xf4, 0x21, 0x00


	//----- nvinfo : EIATTR_KPARAM_INFO
	.align		4
.L_29:
        /*0098*/ 	.byte	0x04, 0x17
        /*009a*/ 	.short	(.L_31 - .L_30)
.L_30:
        /*009c*/ 	.word	0x00000000
        /*00a0*/ 	.short	0x0015
        /*00a2*/ 	.short	0x00a8
        /*00a4*/ 	.byte	0x00, 0xf4, 0x21, 0x00


	//----- nvinfo : EIATTR_KPARAM_INFO
	.align		4
.L_31:
        /*00a8*/ 	.byte	0x04, 0x17
        /*00aa*/ 	.short	(.L_33 - .L_32)
.L_32:
        /*00ac*/ 	.word	0x00000000
        /*00b0*/ 	.short	0x0014
        /*00b2*/ 	.short	0x00a0
        /*00b4*/ 	.byte	0x00, 0xf4, 0x21, 0x00


	//----- nvinfo : EIATTR_KPARAM_INFO
	.align		4
.L_33:
        /*00b8*/ 	.byte	0x04, 0x17
        /*00ba*/ 	.short	(.L_35 - .L_34)
.L_34:
        /*00bc*/ 	.word	0x00000000
        /*00c0*/ 	.short	0x0013
        /*00c2*/ 	.short	0x0098
        /*00c4*/ 	.byte	0x00, 0xf4, 0x21, 0x00


	//----- nvinfo : EIATTR_KPARAM_INFO
	.align		4
.L_35:
        /*00c8*/ 	.byte	0x04, 0x17
        /*00ca*/ 	.short	(.L_37 - .L_36)
.L_36:
        /*00cc*/ 	.word	0x00000000
        /*00d0*/ 	.short	0x0012
        /*00d2*/ 	.short	0x0090
        /*00d4*/ 	.byte	0x00, 0xf4, 0x21, 0x00


	//----- nvinfo : EIATTR_KPARAM_INFO
	.align		4
.L_37:
        /*00d8*/ 	.byte	0x04, 0x17
        /*00da*/ 	.short	(.L_39 - .L_38)
.L_38:
        /*00dc*/ 	.word	0x00000000
        /*00e0*/ 	.short	0x0011
        /*00e2*/ 	.short	0x0088
        /*00e4*/ 	.byte	0x00, 0xf4, 0x21, 0x00


	//----- nvinfo : EIATTR_KPARAM_INFO
	.align		4
.L_39:
        /*00e8*/ 	.byte	0x04, 0x17
        /*00ea*/ 	.short	(.L_41 - .L_40)
.L_40:
        /*00ec*/ 	.word	0x00000000
        /*00f0*/ 	.short	0x0010
        /*00f2*/ 	.short	0x0080
        /*00f4*/ 	.byte	0x00, 0xf4, 0x21, 0x00


	//----- nvinfo : EIATTR_KPARAM_INFO
	.align		4
.L_41:
        /*00f8*/ 	.byte	0x04, 0x17
        /*00fa*/ 	.short	(.L_43 - .L_42)
.L_42:
        /*00fc*/ 	.word	0x00000000
        /*0100*/ 	.short	0x000f
        /*0102*/ 	.short	0x0078
        /*0104*/ 	.byte	0x00, 0xf4, 0x21, 0x00


	//----- nvinfo : EIATTR_KPARAM_INFO
	.align		4
.L_43:
        /*0108*/ 	.byte	0x04, 0x17
        /*010a*/ 	.short	(.L_45 - .L_44)
.L_44:
        /*010c*/ 	.word	0x00000000
        /*0110*/ 	.short	0x000e
        /*0112*/ 	.short	0x0070
        /*0114*/ 	.byte	0x00, 0xf4, 0x21, 0x00


	//----- nvinfo : EIATTR_KPARAM_INFO
	.align		4
.L_45:
        /*0118*/ 	.byte	0x04, 0x17
        /*011a*/ 	.short	(.L_47 - .L_46)
.L_46:
        /*011c*/ 	.word	0x00000000
        /*0120*/ 	.short	0x000d
        /*0122*/ 	.short	0x0068
        /*0124*/ 	.byte	0x00, 0xf4, 0x21, 0x00


	//----- nvinfo : EIATTR_KPARAM_INFO
	.align		4
.L_47:
        /*0128*/ 	.byte	0x04, 0x17
        /*012a*/ 	.short	(.L_49 - .L_48)
.L_48:
        /*012c*/ 	.word	0x00000000
        /*0130*/ 	.short	0x000c
        /*0132*/ 	.short	0x0060
        /*0134*/ 	.byte	0x00, 0xf4, 0x21, 0x00


	//----- nvinfo : EIATTR_KPARAM_INFO
	.align		4
.L_49:
        /*0138*/ 	.byte	0x04, 0x17
        /*013a*/ 	.short	(.L_51 - .L_50)
.L_50:
        /*013c*/ 	.word	0x00000000
        /*0140*/ 	.short	0x000b
        /*0142*/ 	.short	0x0058
        /*0144*/ 	.byte	0x00, 0xf4, 0x21, 0x00


	//----- nvinfo : EIATTR_KPARAM_INFO
	.align		4
.L_51:
        /*0148*/ 	.byte	0x04, 0x17
        /*014a*/ 	.short	(.L_53 - .L_52)
.L_52:
        /*014c*/ 	.word	0x00000000
        /*0150*/ 	.short	0x000a
        /*0152*/ 	.short	0x0050
        /*0154*/ 	.byte	0x00, 0xf4, 0x21, 0x00


	//----- nvinfo : EIATTR_KPARAM_INFO
	.align		4
.L_53:
        /*0158*/ 	.byte	0x04, 0x17
        /*015a*/ 	.short	(.L_55 - .L_54)
.L_54:
        /*015c*/ 	.word	0x00000000
        /*0160*/ 	.short	0x0009
        /*0162*/ 	.short	0x0048
        /*0164*/ 	.byte	0x00, 0xf4, 0x21, 0x00


	//----- nvinfo : EIATTR_KPARAM_INFO
	.align		4
.L_55:
        /*0168*/ 	.byte	0x04, 0x17
        /*016a*/ 	.short	(.L_57 - .L_56)
.L_56:
        /*016c*/ 	.word	0x00000000
        /*0170*/ 	.short	0x0008
        /*0172*/ 	.short	0x0040
        /*0174*/ 	.byte	0x00, 0xf4, 0x21, 0x00


	//----- nvinfo : EIATTR_KPARAM_INFO
	.align		4
.L_57:
        /*0178*/ 	.byte	0x04, 0x17
        /*017a*/ 	.short	(.L_59 - .L_58)
.L_58:
        /*017c*/ 	.word	0x00000000
        /*0180*/ 	.short	0x0007
        /*0182*/ 	.short	0x0038
        /*0184*/ 	.byte	0x00, 0xf4, 0x21, 0x00


	//----- nvinfo : EIATTR_KPARAM_INFO
	.align		4
.L_59:
        /*0188*/ 	.byte	0x04, 0x17
        /*018a*/ 	.short	(.L_61 - .L_60)
.L_60:
        /*018c*/ 	.word	0x00000000
        /*0190*/ 	.short	0x0006
        /*0192*/ 	.short	0x0030
        /*0194*/ 	.byte	0x00, 0xf4, 0x21, 0x00


	//----- nvinfo : EIATTR_KPARAM_INFO
	.align		4
.L_61:
        /*0198*/ 	.byte	0x04, 0x17
        /*019a*/ 	.short	(.L_63 - .L_62)
.L_62:
        /*019c*/ 	.word	0x00000000
        /*01a0*/ 	.short	0x0005
        /*01a2*/ 	.short	0x0028
        /*01a4*/ 	.byte	0x00, 0xf4, 0x21, 0x00


	//----- nvinfo : EIATTR_KPARAM_INFO
	.align		4
.L_63:
        /*01a8*/ 	.byte	0x04, 0x17
        /*01aa*/ 	.short	(.L_65 - .L_64)
.L_64:
        /*01ac*/ 	.word	0x00000000
        /*01b0*/ 	.short	0x0004
        /*01b2*/ 	.short	0x0020
        /*01b4*/ 	.byte	0x00, 0xf4, 0x21, 0x00


	//----- nvinfo : EIATTR_KPARAM_INFO
	.align		4
.L_65:
        /*01b8*/ 	.byte	0x04, 0x17
        /*01ba*/ 	.short	(.L_67 - .L_66)
.L_66:
        /*01bc*/ 	.word	0x00000000
        /*01c0*/ 	.short	0x0003
        /*01c2*/ 	.short	0x0018
        /*01c4*/ 	.byte	0x00, 0xf4, 0x21, 0x00


	//----- nvinfo : EIATTR_KPARAM_INFO
	.align		4
.L_67:
        /*01c8*/ 	.byte	0x04, 0x17
        /*01ca*/ 	.short	(.L_69 - .L_68)
.L_68:
        /*01cc*/ 	.word	0x00000000
        /*01d0*/ 	.short	0x0002
        /*01d2*/ 	.short	0x0010
        /*01d4*/ 	.byte	0x00, 0xf4, 0x21, 0x00


	//----- nvinfo : EIATTR_KPARAM_INFO
	.align		4
.L_69:
        /*01d8*/ 	.byte	0x04, 0x17
        /*01da*/ 	.short	(.L_71 - .L_70)
.L_70:
        /*01dc*/ 	.word	0x00000000
        /*01e0*/ 	.short	0x0001
        /*01e2*/ 	.short	0x0008
        /*01e4*/ 	.byte	0x00, 0xf4, 0x21, 0x00


	//----- nvinfo : EIATTR_KPARAM_INFO
	.align		4
.L_71:
        /*01e8*/ 	.byte	0x04, 0x17
        /*01ea*/ 	.short	(.L_73 - .L_72)
.L_72:
        /*01ec*/ 	.word	0x00000000
        /*01f0*/ 	.short	0x0000
        /*01f2*/ 	.short	0x0000
        /*01f4*/ 	.byte	0x00, 0xf4, 0x21, 0x00


	//----- nvinfo : EIATTR_SPARSE_MMA_MASK
	.align		4
.L_73:
        /*01f8*/ 	.byte	0x03, 0x50
        /*01fa*/ 	.short	0x0000


	//----- nvinfo : EIATTR_MAXREG_COUNT
	.align		4
        /*01fc*/ 	.byte	0x03, 0x1b
        /*01fe*/ 	.short	0x00ff


	//----- nvinfo : EIATTR_EXIT_INSTR_OFFSETS
	.align		4
        /*0200*/ 	.byte	0x04, 0x1c
        /*0202*/ 	.short	(.L_75 - .L_74)


	//   ....[0]....
.L_74:
        /*0204*/ 	.word	0x00001840


	//----- nvinfo : EIATTR_REQNTID
	.align		4
.L_75:
        /*0208*/ 	.byte	0x04, 0x10
        /*020a*/ 	.short	(.L_77 - .L_76)
.L_76:
        /*020c*/ 	.word	0x00000080
        /*0210*/ 	.word	0x00000001
        /*0214*/ 	.word	0x00000001


	//----- nvinfo : EIATTR_CBANK_PARAM_SIZE
	.align		4
.L_77:
        /*0218*/ 	.byte	0x03, 0x19
        /*021a*/ 	.short	0x00f4


	//----- nvinfo : EIATTR_PARAM_CBANK
	.align		4
        /*021c*/ 	.byte	0x04, 0x0a
        /*021e*/ 	.short	(.L_79 - .L_78)
	.align		4
.L_78:
        /*0220*/ 	.word	index@(.nv.constant0.triton_poi_fused__native_batch_norm_legit_no_training__unsafe_index_add_mul_relu_sub_threshold_backward_47)
        /*0224*/ 	.short	0x0210
        /*0226*/ 	.short	0x00f4


	//----- nvinfo : EIATTR_SW_WAR
	.align		4
.L_79:
        /*0228*/ 	.byte	0x04, 0x36
        /*022a*/ 	.short	(.L_81 - .L_80)
.L_80:
        /*022c*/ 	.word	0x00000008
.L_81:


//--------------------- .nv.callgraph             --------------------------
	.section	.nv.callgraph,"",@"SHT_CUDA_CALLGRAPH"
	.align	4
	.sectionentsize	8
	.align		4
        /*0000*/ 	.word	0x00000000
	.align		4
        /*0004*/ 	.word	0xffffffff
	.align		4
        /*0008*/ 	.word	0x00000000
	.align		4
        /*000c*/ 	.word	0xfffffffe
	.align		4
        /*0010*/ 	.word	0x00000000
	.align		4
        /*0014*/ 	.word	0xfffffffd
	.align		4
        /*0018*/ 	.word	0x00000000
	.align		4
        /*001c*/ 	.word	0xfffffffc


//--------------------- .nv.constant4             --------------------------
	.section	.nv.constant4,"a",@progbits
	.align	8
	.align		8
.nv.constant4:
        /*0000*/ 	.dword	_$_str
	.align		8
        /*0008*/ 	.dword	_$_str_$_2


//--------------------- .text.triton_poi_fused__native_batch_norm_legit_no_training__unsafe_index_add_mul_relu_sub_threshold_backward_47 --------------------------
	.section	.text.triton_poi_fused__native_batch_norm_legit_no_training__unsafe_index_add_mul_relu_sub_threshold_backward_47,"ax",@progbits
	.align	128
        .global         triton_poi_fused__native_batch_norm_legit_no_training__unsafe_index_add_mul_relu_sub_threshold_backward_47
        .type           triton_poi_fused__native_batch_norm_legit_no_training__unsafe_index_add_mul_relu_sub_threshold_backward_47,@function
        .size           triton_poi_fused__native_batch_norm_legit_no_training__unsafe_index_add_mul_relu_sub_threshold_backward_47,(.L_x_1 - triton_poi_fused__native_batch_norm_legit_no_training__unsafe_index_add_mul_relu_sub_threshold_backward_47)
        .other          triton_poi_fused__native_batch_norm_legit_no_training__unsafe_index_add_mul_relu_sub_threshold_backward_47,@"STO_CUDA_ENTRY STV_DEFAULT"
triton_poi_fused__native_batch_norm_legit_no_training__unsafe_index_add_mul_relu_sub_threshold_backward_47:
.text.triton_poi_fused__native_batch_norm_legit_no_training__unsafe_index_add_mul_relu_sub_threshold_backward_47:
[----:B------:R-:W-:Y:S01]  /*0000*/  LDC R1, c[0x0][0x28] ;  /* 0x00000a00ff017b82 */ /* 0x000fe20000000800 */
[----:B------:R-:W1:Y:S07]  /*0010*/  S2R R0, SR_TID.X ;  /* 0x0000000000007919 */ /* 0x000e6e0000002100 */
[----:B------:R-:W2:Y:S01]  /*0020*/  LDC.64 R4, c[0x0][0x248] ;  /* 0x00009200ff047b82 */ /* 0x000ea20000000a00 */
[----:B------:R-:W-:Y:S01]  /*0030*/  ULDC.64 UR4, c[0x0][0x208] ;  /* 0x0000820000047ab9 */ /* 0x000fe20000000a00 */
[----:B------:R-:W-:Y:S01]  /*0040*/  ULDC.64 UR6, c[0x0][0x258] ;  /* 0x0000960000067ab9 */ /* 0x000fe20000000a00 */
[----:B------:R-:W3:Y:S05]  /*0050*/  S2R R3, SR_CTAID.X ;  /* 0x0000000000037919 */ /* 0x000eea0000002500 */
[----:B------:R-:W4:Y:S08]  /*0060*/  LDC.64 R16, c[0x0][0x250] ;  /* 0x00009400ff107b82 */ /* 0x000f300000000a00 */
[----:B------:R-:W5:Y:S01]  /*0070*/  LDC.64 R12, c[0x0][0x270] ;  /* 0x00009c00ff0c7b82 */ /* 0x000f620000000a00 */
[----:B-1----:R-:W-:-:S05]  /*0080*/  IMAD.SHL.U32 R0, R0, 0x2, RZ ;  /* 0x0000000200007824 */ /* 0x002fca00078e00ff */
[----:B------:R-:W-:-:S05]  /*0090*/  LOP3.LUT R0, R0, 0xfe, RZ, 0xc0, !PT ;  /* 0x000000fe00007812 */ /* 0x000fca00078ec0ff */
[----:B---3--:R-:W-:-:S05]  /*00a0*/  IMAD R2, R3, 0x100, R0 ;  /* 0x0000010003027824 */ /* 0x008fca00078e0200 */
[----:B------:R-:W-:-:S04]  /*00b0*/  SHF.R.S32.HI R7, RZ, 0x1f, R2 ;  /* 0x0000001fff077819 */ /* 0x000fc80000011402 */
[----:B------:R-:W-:-:S04]  /*00c0*/  LEA.HI R7, R7, R2, RZ, 0x4 ;  /* 0x0000000207077211 */ /* 0x000fc800078f20ff */
[----:B------:R-:W-:Y:S02]  /*00d0*/  SHF.R.S32.HI R0, RZ, 0x4, R7 ;  /* 0x00000004ff007819 */ /* 0x000fe40000011407 */
[----:B------:R-:W-:Y:S02]  /*00e0*/  LOP3.LUT R7, R7, 0xfffffff0, RZ, 0xc0, !PT ;  /* 0xfffffff007077812 */ /* 0x000fe400078ec0ff */
[----:B------:R-:W-:-:S03]  /*00f0*/  LEA.HI R6, R0, R0, RZ, 0x4 ;  /* 0x0000000000067211 */ /* 0x000fc600078f20ff */
[----:B------:R-:W-:Y:S01]  /*0100*/  IMAD.IADD R7, R2, 0x1, -R7 ;  /* 0x0000000102077824 */ /* 0x000fe200078e0a07 */
[----:B------:R-:W-:-:S05]  /*0110*/  LOP3.LUT R9, R6, 0xfffffff0, RZ, 0xc0, !PT ;  /* 0xfffffff006097812 */ /* 0x000fca00078ec0ff */
[----:B------:R-:W-:Y:S02]  /*0120*/  IMAD.IADD R0, R0, 0x1, -R9 ;  /* 0x0000000100007824 */ /* 0x000fe400078e0a09 */
[----:B----4-:R-:W-:Y:S01]  /*0130*/  IMAD.WIDE R16, R7, 0x8, R16 ;  /* 0x0000000807107825 */ /* 0x010fe200078e0210 */
[----:B------:R-:W1:Y:S03]  /*0140*/  LDC.64 R8, c[0x0][0x260] ;  /* 0x00009800ff087b82 */ /* 0x000e660000000a00 */
[C---:B--2---:R-:W-:Y:S02]  /*0150*/  IMAD.WIDE R4, R0.reuse, 0x8, R4 ;  /* 0x0000000800047825 */ /* 0x044fe400078e0204 */
[----:B------:R-:W2:Y:S04]  /*0160*/  LDG.E.EL.128 R16, desc[UR4][R16.64] ;  /* 0x0000000410107981 */ /* 0x000ea8000c2e1d00 */
[----:B------:R-:W3:Y:S01]  /*0170*/  LDG.E.EL.64 R4, desc[UR4][R4.64] ;  /* 0x0000000404047981 */ /* 0x000ee2000c2e1b00 */
[----:B-----5:R-:W-:-:S06]  /*0180*/  IMAD.WIDE R12, R0, 0x8, R12 ;  /* 0x00000008000c7825 */ /* 0x020fcc00078e020c */
[----:B------:R-:W4:Y:S01]  /*0190*/  LDG.E.EL.64 R12, desc[UR4][R12.64] ;  /* 0x000000040c0c7981 */ /* 0x000f22000c2e1b00 */
[----:B-1----:R-:W-:-:S06]  /*01a0*/  IMAD.WIDE R8, R7, 0x8, R8 ;  /* 0x0000000807087825 */ /* 0x002fcc00078e0208 */
[----:B------:R-:W5:Y:S01]  /*01b0*/  LDG.E.EL.128 R8, desc[UR4][R8.64] ;  /* 0x0000000408087981 */ /* 0x000f62000c2e1d00 */
[----:B------:R-:W-:-:S04]  /*01c0*/  SHF.R.S32.HI R3, RZ, 0x17, R3 ;  /* 0x00000017ff037819 */ /* 0x000fc80000011403 */
[----:B------:R-:W-:-:S04]  /*01d0*/  SGXT R3, R3, 0x1 ;  /* 0x000000010303781a */ /* 0x000fc80000000200 */
[----:B------:R-:W-:-:S04]  /*01e0*/  LEA.HI R20, R3, R2, RZ, 0x8 ;  /* 0x0000000203147211 */ /* 0x000fc800078f40ff */
[----:B------:R-:W-:Y:S02]  /*01f0*/  SHF.R.S32.HI R20, RZ, 0x8, R20 ;  /* 0x00000008ff147819 */ /* 0x000fe40000011414 */
[----:B---3--:R-:W-:-:S04]  /*0200*/  SHF.R.U32.HI R15, RZ, 0x1c, R5 ;  /* 0x0000001cff0f7819 */ /* 0x008fc80000011605 */
[----:B------:R-:W-:Y:S02]  /*0210*/  LOP3.LUT R15, R15, 0x8, RZ, 0xc0, !PT ;  /* 0x000000080f0f7812 */ /* 0x000fe400078ec0ff */
[----:B--2---:R-:W-:Y:S02]  /*0220*/  SHF.R.U32.HI R23, RZ, 0x1a, R17 ;  /* 0x0000001aff177819 */ /* 0x004fe40000011611 */
[----:B------:R-:W-:Y:S02]  /*0230*/  IADD3 R22, P0, R4, R15, RZ ;  /* 0x0000000f04167210 */ /* 0x000fe40007f1e0ff */
[----:B------:R-:W-:Y:S02]  /*0240*/  LEA R6, P1, R16, UR6, 0x2 ;  /* 0x0000000610067c11 */ /* 0x000fe4000f8210ff */
[----:B------:R-:W-:Y:S02]  /*0250*/  IADD3.X R15, RZ, R5, RZ, P0, !PT ;  /* 0x00000005ff0f7210 */ /* 0x000fe400007fe4ff */
[----:B------:R-:W-:-:S02]  /*0260*/  LEA R4, P0, R18, UR6, 0x2 ;  /* 0x0000000612047c11 */ /* 0x000fc4000f8010ff */
[--C-:B------:R-:W-:Y:S02]  /*0270*/  SHF.R.U32.HI R5, RZ, 0x1a, R19.reuse ;  /* 0x0000001aff057819 */ /* 0x100fe40000011613 */
[----:B------:R-:W-:Y:S02]  /*0280*/  LOP3.LUT R23, R23, 0x20, RZ, 0xc0, !PT ;  /* 0x0000002017177812 */ /* 0x000fe400078ec0ff */
[----:B------:R-:W-:Y:S02]  /*0290*/  LEA.HI.X R19, R18, UR7, R19, 0x2, P0 ;  /* 0x0000000712137c11 */ /* 0x000fe400080f1413 */
[----:B------:R-:W-:Y:S02]  /*02a0*/  LEA.HI.X R24, R16, UR7, R17, 0x2, P1 ;  /* 0x0000000710187c11 */ /* 0x000fe400088f1411 */
[----:B------:R-:W-:Y:S02]  /*02b0*/  LOP3.LUT R5, R5, 0x20, RZ, 0xc0, !PT ;  /* 0x0000002005057812 */ /* 0x000fe400078ec0ff */
[----:B------:R-:W-:-:S02]  /*02c0*/  IADD3 R23, P0, R23, R6, RZ ;  /* 0x0000000617177210 */ /* 0x000fc40007f1e0ff */
[C---:B------:R-:W-:Y:S01]  /*02d0*/  SHF.L.U64.HI R3, R22.reuse, 0x5, R15 ;  /* 0x0000000516037819 */ /* 0x040fe2000001020f */
[----:B------:R-:W-:Y:S01]  /*02e0*/  IMAD.SHL.U32 R22, R22, 0x20, RZ ;  /* 0x0000002016167824 */ /* 0x000fe200078e00ff */
[----:B----4-:R-:W-:Y:S01]  /*02f0*/  SHF.R.U32.HI R21, RZ, 0x1c, R13 ;  /* 0x0000001cff157819 */ /* 0x010fe2000001160d */
[----:B------:R-:W-:Y:S01]  /*0300*/  IMAD.X R24, RZ, RZ, R24, P0 ;  /* 0x000000ffff187224 */ /* 0x000fe200000e0618 */
[----:B------:R-:W-:Y:S02]  /*0310*/  IADD3 R5, P1, R5, R4, RZ ;  /* 0x0000000405057210 */ /* 0x000fe40007f3e0ff */
[----:B------:R-:W-:Y:S02]  /*0320*/  IADD3 R18, P0, R22, R23, RZ ;  /* 0x0000001716127210 */ /* 0x000fe40007f1e0ff */
[----:B------:R-:W-:Y:S01]  /*0330*/  LOP3.LUT R21, R21, 0x8, RZ, 0xc0, !PT ;  /* 0x0000000815157812 */ /* 0x000fe200078ec0ff */
[----:B------:R-:W-:Y:S01]  /*0340*/  IMAD.X R4, RZ, RZ, R19, P1 ;  /* 0x000000ffff047224 */ /* 0x000fe200008e0613 */
[----:B------:R-:W-:-:S02]  /*0350*/  IADD3.X R19, R3, R24, RZ, P0, !PT ;  /* 0x0000001803137210 */ /* 0x000fc400007fe4ff */
[----:B------:R-:W-:Y:S02]  /*0360*/  IADD3 R21, P0, R12, R21, RZ ;  /* 0x000000150c157210 */ /* 0x000fe40007f1e0ff */
[----:B------:R-:W-:-:S03]  /*0370*/  IADD3 R16, P1, R5, R22, RZ ;  /* 0x0000001605107210 */ /* 0x000fc60007f3e0ff */
[----:B------:R-:W-:Y:S01]  /*0380*/  IMAD.X R12, RZ, RZ, R13, P0 ;  /* 0x000000ffff0c7224 */ /* 0x000fe200000e060d */
[C---:B------:R-:W-:Y:S01]  /*0390*/  SHF.L.U32 R14, R21.reuse, 0x5, RZ ;  /* 0x00000005150e7819 */ /* 0x040fe200000006ff */
[----:B------:R-:W-:Y:S02]  /*03a0*/  IMAD.SHL.U32 R15, R20, 0x40, RZ ;  /* 0x00000040140f7824 */ /* 0x000fe400078e00ff */
[----:B------:R-:W-:Y:S01]  /*03b0*/  IMAD.X R17, R4, 0x1, R3, P1 ;  /* 0x0000000104117824 */ /* 0x000fe200008e0603 */
[----:B------:R-:W-:Y:S02]  /*03c0*/  SHF.L.U64.HI R21, R21, 0x5, R12 ;  /* 0x0000000515157819 */ /* 0x000fe4000001020c */
[----:B-----5:R-:W-:Y:S02]  /*03d0*/  LEA R28, P0, R8, UR6, 0x2 ;  /* 0x00000006081c7c11 */ /* 0x020fe4000f8010ff */
[----:B------:R-:W-:Y:S01]  /*03e0*/  IADD3 R12, P2, R14, R23, RZ ;  /* 0x000000170e0c7210 */ /* 0x000fe20007f5e0ff */
[----:B------:R-:W-:Y:S01]  /*03f0*/  IMAD.WIDE R16, R15, 0x4, R16 ;  /* 0x000000040f107825 */ /* 0x000fe200078e0210 */
[----:B------:R-:W-:-:S02]  /*0400*/  SHF.R.U32.HI R23, RZ, 0x1a, R11 ;  /* 0x0000001aff177819 */ /* 0x000fc4000001160b */
[--C-:B------:R-:W-:Y:S02]  /*0410*/  SHF.R.U32.HI R31, RZ, 0x1a, R9.reuse ;  /* 0x0000001aff1f7819 */ /* 0x100fe40000011609 */
[----:B------:R-:W-:Y:S01]  /*0420*/  LEA R26, P1, R10, UR6, 0x2 ;  /* 0x000000060a1a7c11 */ /* 0x000fe2000f8210ff */
[----:B------:R1:W2:Y:S01]  /*0430*/  LDG.E.EL R6, desc[UR4][R16.64] ;  /* 0x0000000410067981 */ /* 0x0002a2000c2e1900 */
[----:B------:R-:W-:Y:S02]  /*0440*/  LEA.HI.X R8, R8, UR7, R9, 0x2, P0 ;  /* 0x0000000708087c11 */ /* 0x000fe400080f1409 */
[----:B------:R-:W-:Y:S01]  /*0450*/  LOP3.LUT R9, R23, 0x20, RZ, 0xc0, !PT ;  /* 0x0000002017097812 */ /* 0x000fe200078ec0ff */
[----:B------:R-:W-:Y:S01]  /*0460*/  IMAD.X R13, R21, 0x1, R24, P2 ;  /* 0x00000001150d7824 */ /* 0x000fe200010e0618 */
[----:B------:R-:W-:Y:S01]  /*0470*/  LEA.HI.X R24, R10, UR7, R11, 0x2, P1 ;  /* 0x000000070a187c11 */ /* 0x000fe200088f140b */
[----:B------:R-:W-:Y:S01]  /*0480*/  IMAD.WIDE R18, R15, 0x4, R18 ;  /* 0x000000040f127825 */ /* 0x000fe200078e0212 */
[----:B------:R-:W-:Y:S01]  /*0490*/  IADD3 R9, P1, R9, R26, RZ ;  /* 0x0000001a09097210 */ /* 0x000fe20007f3e0ff */
[----:B------:R-:W-:Y:S01]  /*04a0*/  ULDC.64 UR6, c[0x0][0x290] ;  /* 0x0000a40000067ab9 */ /* 0x000fe20000000a00 */
[----:B------:R-:W-:Y:S01]  /*04b0*/  LOP3.LUT R31, R31, 0x20, RZ, 0xc0, !PT ;  /* 0x000000201f1f7812 */ /* 0x000fe200078ec0ff */
[----:B-1----:R-:W1:Y:S01]  /*04c0*/  LDC.64 R16, c[0x0][0x268] ;  /* 0x00009a00ff107b82 */ /* 0x002e620000000a00 */
[----:B------:R3:W4:Y:S02]  /*04d0*/  LDG.E.EL R25, desc[UR4][R18.64] ;  /* 0x0000000412197981 */ /* 0x000724000c2e1900 */
[----:B------:R-:W-:-:S05]  /*04e0*/  IADD3 R31, P0, R31, R28, RZ ;  /* 0x0000001c1f1f7210 */ /* 0x000fca0007f1e0ff */
[----:B------:R-:W5:Y:S01]  /*04f0*/  LDC.64 R26, c[0x0][0x280] ;  /* 0x0000a000ff1a7b82 */ /* 0x000f620000000a00 */
[----:B------:R-:W-:Y:S01]  /*0500*/  IMAD.X R28, RZ, RZ, R8, P0 ;  /* 0x000000ffff1c7224 */ /* 0x000fe200000e0608 */
[----:B------:R-:W-:Y:S01]  /*0510*/  IADD3 R32, P0, R31, R22, RZ ;  /* 0x000000161f207210 */ /* 0x000fe20007f1e0ff */
[----:B---3--:R-:W-:-:S05]  /*0520*/  IMAD.WIDE R18, R15, 0x4, R12 ;  /* 0x000000040f127825 */ /* 0x008fca00078e020c */
[----:B------:R-:W3:Y:S01]  /*0530*/  LDC.64 R12, c[0x0][0x288] ;  /* 0x0000a200ff0c7b82 */ /* 0x000ee20000000a00 */
[----:B------:R-:W-:Y:S01]  /*0540*/  IMAD.X R24, RZ, RZ, R24, P1 ;  /* 0x000000ffff187224 */ /* 0x000fe200008e0618 */
[----:B------:R-:W-:Y:S01]  /*0550*/  IADD3 R22, P1, R9, R22, RZ ;  /* 0x0000001609167210 */ /* 0x000fe20007f3e0ff */
[----:B------:R-:W-:Y:S01]  /*0560*/  IMAD.X R33, R28, 0x1, R3, P0 ;  /* 0x000000011c217824 */ /* 0x000fe200000e0603 */
[----:B------:R-:W-:Y:S01]  /*0570*/  IADD3 R30, P3, R14, R31, RZ ;  /* 0x0000001f0e1e7210 */ /* 0x000fe20007f7e0ff */
[----:B------:R-:W2:Y:S01]  /*0580*/  LDG.E.EL R19, desc[UR4][R18.64] ;  /* 0x0000000412137981 */ /* 0x000ea2000c2e1900 */
[----:B------:R-:W-:-:S04]  /*0590*/  IMAD.WIDE R32, R15, 0x4, R32 ;  /* 0x000000040f207825 */ /* 0x000fc800078e0220 */
[----:B------:R-:W-:Y:S02]  /*05a0*/  IMAD.X R23, R24, 0x1, R3, P1 ;  /* 0x0000000118177824 */ /* 0x000fe400008e0603 */
[----:B-1----:R-:W-:Y:S01]  /*05b0*/  IMAD.WIDE R16, R7, 0x4, R16 ;  /* 0x0000000407107825 */ /* 0x002fe200078e0210 */
[----:B------:R-:W-:Y:S01]  /*05c0*/  IADD3 R10, P2, R14, R5, RZ ;  /* 0x000000050e0a7210 */ /* 0x000fe20007f5e0ff */
[----:B------:R1:W4:Y:S01]  /*05d0*/  LDG.E.EL R3, desc[UR4][R32.64] ;  /* 0x0000000420037981 */ /* 0x000322000c2e1900 */
[----:B------:R-:W-:Y:S01]  /*05e0*/  IADD3 R8, P4, R14, R9, RZ ;  /* 0x000000090e087210 */ /* 0x000fe20007f9e0ff */
[----:B------:R-:W-:-:S04]  /*05f0*/  IMAD.WIDE R22, R15, 0x4, R22 ;  /* 0x000000040f167825 */ /* 0x000fc800078e0216 */
[----:B-----5:R-:W-:Y:S01]  /*0600*/  IMAD.WIDE R26, R0, 0x8, R26 ;  /* 0x00000008001a7825 */ /* 0x020fe200078e021a */
[----:B------:R-:W-:Y:S01]  /*0610*/  IADD3.X R11, R21, R4, RZ, P2, !PT ;  /* 0x00000004150b7210 */ /* 0x000fe200017fe4ff */
[----:B------:R-:W5:Y:S02]  /*0620*/  LDG.E.EL.64 R16, desc[UR4][R16.64] ;  /* 0x0000000410107981 */ /* 0x000f64000c2e1b00 */
[----:B------:R-:W-:Y:S01]  /*0630*/  IMAD.X R31, R21, 0x1, R28, P3 ;  /* 0x00000001151f7824 */ /* 0x000fe200018e061c */
[----:B------:R-:W-:Y:S01]  /*0640*/  IADD3.X R9, R21, R24, RZ, P4, !PT ;  /* 0x0000001815097210 */ /* 0x000fe200027fe4ff */
[----:B------:R-:W2:Y:S01]  /*0650*/  LDG.E.EL.64 R26, desc[UR4][R26.64] ;  /* 0x000000041a1a7981 */ /* 0x000ea2000c2e1b00 */
[----:B------:R-:W1:Y:S01]  /*0660*/  LDC.64 R4, c[0x0][0x2a8] ;  /* 0x0000aa00ff047b82 */ /* 0x000e620000000a00 */
[----:B------:R-:W-:Y:S02]  /*0670*/  IMAD.WIDE R30, R15, 0x4, R30 ;  /* 0x000000040f1e7825 */ /* 0x000fe400078e021e */
[----:B------:R-:W2:Y:S02]  /*0680*/  LDG.E.EL R21, desc[UR4][R22.64] ;  /* 0x0000000416157981 */ /* 0x000ea4000c2e1900 */
[----:B---3--:R-:W-:-:S02]  /*0690*/  IMAD.WIDE R12, R7, 0x8, R12 ;  /* 0x00000008070c7825 */ /* 0x008fc400078e020c */
[----:B0-----:R-:W3:Y:S02]  /*06a0*/  LDG.E.EL R18, desc[UR4][R30.64] ;  /* 0x000000041e127981 */ /* 0x001ee4000c2e1900 */
[----:B------:R-:W-:-:S04]  /*06b0*/  IMAD.WIDE R28, R15, 0x4, R10 ;  /* 0x000000040f1c7825 */ /* 0x000fc800078e020a */
[----:B------:R-:W-:Y:S02]  /*06c0*/  IMAD.WIDE R34, R15, 0x4, R8 ;  /* 0x000000040f227825 */ /* 0x000fe400078e0208 */
[----:B------:R-:W3:Y:S01]  /*06d0*/  LDG.E.EL.128 R12, desc[UR4][R12.64] ;  /* 0x000000040c0c7981 */ /* 0x000ee2000c2e1d00 */
[----:B------:R-:W0:Y:S03]  /*06e0*/  LDC.64 R8, c[0x0][0x298] ;  /* 0x0000a600ff087b82 */ /* 0x000e260000000a00 */
[----:B------:R-:W3:Y:S04]  /*06f0*/  LDG.E.EL R28, desc[UR4][R28.64] ;  /* 0x000000041c1c7981 */ /* 0x000ee8000c2e1900 */
[----:B------:R-:W3:Y:S01]  /*0700*/  LDG.E.EL R35, desc[UR4][R34.64] ;  /* 0x0000000422237981 */ /* 0x000ee2000c2e1900 */
[----:B-1----:R-:W-:-:S05]  /*0710*/  IMAD.WIDE R32, R0, 0x8, R4 ;  /* 0x0000000800207825 */ /* 0x002fca00078e0204 */
[----:B------:R1:W3:Y:S01]  /*0720*/  LDG.E.EL.64 R22, desc[UR4][R32.64] ;  /* 0x0000000420167981 */ /* 0x0002e2000c2e1b00 */
[----:B0-----:R-:W-:-:S06]  /*0730*/  IMAD.WIDE R8, R7, 0x8, R8 ;  /* 0x0000000807087825 */ /* 0x001fcc00078e0208 */
[----:B------:R-:W3:Y:S01]  /*0740*/  LDG.E.EL.128 R8, desc[UR4][R8.64] ;  /* 0x0000000408087981 */ /* 0x000ee2000c2e1d00 */
[----:B-1----:R-:W-:Y:S02]  /*0750*/  IMAD.SHL.U32 R32, R20, 0x10, RZ ;  /* 0x0000001014207824 */ /* 0x002fe400078e00ff */
[----:B----4-:R-:W-:-:S04]  /*0760*/  FADD R3, -R25, R3 ;  /* 0x0000000319037221 */ /* 0x010fc80000000100 */
[----:B-----5:R-:W-:Y:S02]  /*0770*/  FFMA R3, R16, R3, R25 ;  /* 0x0000000310037223 */ /* 0x020fe40000000019 */
[----:B------:R-:W0:Y:S01]  /*0780*/  LDC.64 R24, c[0x0][0x2b8] ;  /* 0x0000ae00ff187b82 */ /* 0x000e220000000a00 */
[----:B--2---:R-:W-:Y:S01]  /*0790*/  SHF.R.U32.HI R4, RZ, 0x1d, R27 ;  /* 0x0000001dff047819 */ /* 0x004fe2000001161b */
[----:B------:R-:W-:-:S04]  /*07a0*/  FADD R21, -R6, R21 ;  /* 0x0000001506157221 */ /* 0x000fc80000000100 */
[----:B------:R-:W-:Y:S01]  /*07b0*/  FFMA R6, R17, R21, R6 ;  /* 0x0000001511067223 */ /* 0x000fe20000000006 */
[----:B---3--:R-:W-:Y:S01]  /*07c0*/  FADD R18, -R19, R18 ;  /* 0x0000001213127221 */ /* 0x008fe20000000100 */
[----:B------:R-:W-:-:S03]  /*07d0*/  LOP3.LUT R21, R4, 0x4, RZ, 0xc0, !PT ;  /* 0x0000000404157812 */ /* 0x000fc600078ec0ff */
[----:B------:R-:W-:Y:S01]  /*07e0*/  FFMA R5, R16, R18, R19 ;  /* 0x0000001210057223 */ /* 0x000fe20000000013 */
[----:B------:R-:W-:Y:S01]  /*07f0*/  IADD3 R30, P0, R26, R21, RZ ;  /* 0x000000151a1e7210 */ /* 0x000fe20007f1e0ff */
[----:B------:R-:W1:Y:S01]  /*0800*/  LDC.64 R18, c[0x0][0x2c0] ;  /* 0x0000b000ff127b82 */ /* 0x000e620000000a00 */
[----:B------:R-:W-:Y:S02]  /*0810*/  SHF.R.U32.HI R34, RZ, 0x1b, R13 ;  /* 0x0000001bff227819 */ /* 0x000fe4000001160d */
[----:B------:R-:W-:Y:S01]  /*0820*/  LEA R21, P1, R12, UR6, 0x2 ;  /* 0x000000060c157c11 */ /* 0x000fe2000f8210ff */
[----:B------:R-:W-:Y:S01]  /*0830*/  IMAD.X R27, RZ, RZ, R27, P0 ;  /* 0x000000ffff1b7224 */ /* 0x000fe200000e061b */
[----:B------:R-:W-:Y:S02]  /*0840*/  LOP3.LUT R34, R34, 0x10, RZ, 0xc0, !PT ;  /* 0x0000001022227812 */ /* 0x000fe400078ec0ff */
[----:B------:R-:W-:Y:S01]  /*0850*/  LEA.HI.X R16, R12, UR7, R13, 0x2, P1 ;  /* 0x000000070c107c11 */ /* 0x000fe200088f140d */
[----:B------:R-:W-:Y:S01]  /*0860*/  FADD R4, -R28, R35 ;  /* 0x000000231c047221 */ /* 0x000fe20000000100 */
[----:B------:R-:W-:-:S02]  /*0870*/  IADD3 R34, P0, R34, R21, RZ ;  /* 0x0000001522227210 */ /* 0x000fc40007f1e0ff */
[C---:B------:R-:W-:Y:S01]  /*0880*/  SHF.L.U64.HI R27, R30.reuse, 0x4, R27 ;  /* 0x000000041e1b7819 */ /* 0x040fe2000001021b */
[----:B------:R-:W-:Y:S02]  /*0890*/  IMAD.SHL.U32 R30, R30, 0x10, RZ ;  /* 0x000000101e1e7824 */ /* 0x000fe400078e00ff */
[----:B------:R-:W-:Y:S01]  /*08a0*/  FFMA R4, R17, R4, R28 ;  /* 0x0000000411047223 */ /* 0x000fe2000000001c */
[----:B------:R-:W-:Y:S02]  /*08b0*/  IMAD.X R16, RZ, RZ, R16, P0 ;  /* 0x000000ffff107224 */ /* 0x000fe400000e0610 */
[----:B0-----:R-:W-:Y:S01]  /*08c0*/  IMAD.WIDE R28, R0, 0x8, R24 ;  /* 0x00000008001c7825 */ /* 0x001fe200078e0218 */
[----:B------:R-:W-:Y:S02]  /*08d0*/  IADD3 R12, P0, R30, R34, RZ ;  /* 0x000000221e0c7210 */ /* 0x000fe40007f1e0ff */
[----:B------:R-:W-:Y:S02]  /*08e0*/  LEA R21, P1, R14, UR6, 0x2 ;  /* 0x000000060e157c11 */ /* 0x000fe4000f8210ff */
[----:B------:R-:W-:Y:S01]  /*08f0*/  IADD3.X R13, R27, R16, RZ, P0, !PT ;  /* 0x000000101b0d7210 */ /* 0x000fe200007fe4ff */
[----:B------:R-:W2:Y:S01]  /*0900*/  LDG.E.EL.64 R28, desc[UR4][R28.64] ;  /* 0x000000041c1c7981 */ /* 0x000ea2000c2e1b00 */
[----:B------:R-:W-:-:S02]  /*0910*/  SHF.R.U32.HI R31, RZ, 0x1d, R23 ;  /* 0x0000001dff1f7819 */ /* 0x000fc40000011617 */
[--C-:B------:R-:W-:Y:S02]  /*0920*/  SHF.R.U32.HI R26, RZ, 0x1b, R15.reuse ;  /* 0x0000001bff1a7819 */ /* 0x100fe4000001160f */
[----:B------:R-:W-:Y:S01]  /*0930*/  LEA.HI.X R17, R14, UR7, R15, 0x2, P1 ;  /* 0x000000070e117c11 */ /* 0x000fe200088f140f */
[----:B------:R-:W-:Y:S01]  /*0940*/  IMAD.WIDE R14, R32, 0x4, R12 ;  /* 0x00000004200e7825 */ /* 0x000fe200078e020c */
[----:B------:R-:W-:-:S03]  /*0950*/  LOP3.LUT R31, R31, 0x4, RZ, 0xc0, !PT ;  /* 0x000000041f1f7812 */ /* 0x000fc600078ec0ff */
[----:B-1----:R-:W-:Y:S01]  /*0960*/  IMAD.WIDE R12, R7, 0x8, R18 ;  /* 0x00000008070c7825 */ /* 0x002fe200078e0212 */
[----:B------:R-:W-:Y:S01]  /*0970*/  LOP3.LUT R24, R26, 0x10, RZ, 0xc0, !PT ;  /* 0x000000101a187812 */ /* 0x000fe200078ec0ff */
[----:B------:R-:W0:Y:S01]  /*0980*/  LDC.64 R18, c[0x0][0x2e0] ;  /* 0x0000b800ff127b82 */ /* 0x000e220000000a00 */
[----:B------:R-:W-:Y:S01]  /*0990*/  IADD3 R31, P1, R22, R31, RZ ;  /* 0x0000001f161f7210 */ /* 0x000fe20007f3e0ff */
[----:B------:R-:W3:Y:S04]  /*09a0*/  LDG.E.EL R26, desc[UR4][R14.64] ;  /* 0x000000040e1a7981 */ /* 0x000ee8000c2e1900 */
[----:B------:R-:W-:Y:S01]  /*09b0*/  IMAD.X R22, RZ, RZ, R23, P1 ;  /* 0x000000ffff167224 */ /* 0x000fe200008e0617 */
[----:B------:R-:W4:Y:S01]  /*09c0*/  LDG.E.EL.128 R12, desc[UR4][R12.64] ;  /* 0x000000040c0c7981 */ /* 0x000f22000c2e1d00 */
[----:B------:R-:W-:-:S03]  /*09d0*/  IADD3 R24, P0, R24, R21, RZ ;  /* 0x0000001518187210 */ /* 0x000fc60007f1e0ff */
[C---:B------:R-:W-:Y:S01]  /*09e0*/  SHF.L.U64.HI R33, R31.reuse, 0x4, R22 ;  /* 0x000000041f217819 */ /* 0x040fe20000010216 */
[----:B------:R-:W-:Y:S01]  /*09f0*/  IMAD.SHL.U32 R31, R31, 0x10, RZ ;  /* 0x000000101f1f7824 */ /* 0x000fe200078e00ff */
[----:B------:R-:W-:Y:S02]  /*0a00*/  IADD3.X R36, RZ, R17, RZ, P0, !PT ;  /* 0x00000011ff247210 */ /* 0x000fe400007fe4ff */
[----:B------:R-:W-:Y:S02]  /*0a10*/  IADD3 R22, P0, R24, R30, RZ ;  /* 0x0000001e18167210 */ /* 0x000fe40007f1e0ff */
[----:B------:R-:W-:-:S05]  /*0a20*/  IADD3 R24, P2, R31, R24, RZ ;  /* 0x000000181f187210 */ /* 0x000fca0007f5e0ff */
[----:B------:R-:W-:Y:S02]  /*0a30*/  IMAD.X R25, R33, 0x1, R36, P2 ;  /* 0x0000000121197824 */ /* 0x000fe400010e0624 */
[----:B0-----:R-:W-:-:S04]  /*0a40*/  IMAD.WIDE R18, R0, 0x8, R18 ;  /* 0x0000000800127825 */ /* 0x001fc800078e0212 */
[----:B------:R-:W-:-:S05]  /*0a50*/  IMAD.WIDE R24, R32, 0x4, R24 ;  /* 0x0000000420187825 */ /* 0x000fca00078e0218 */
[----:B------:R-:W5:Y:S04]  /*0a60*/  LDG.E.EL R21, desc[UR4][R24.64] ;  /* 0x0000000418157981 */ /* 0x000f68000c2e1900 */
[----:B------:R-:W3:Y:S01]  /*0a70*/  LDG.E.EL.64 R24, desc[UR4][R18.64] ;  /* 0x0000000412187981 */ /* 0x000ee2000c2e1b00 */
[----:B------:R-:W-:Y:S01]  /*0a80*/  IADD3 R34, P1, R31, R34, RZ ;  /* 0x000000221f227210 */ /* 0x000fe20007f3e0ff */
[----:B------:R-:W-:Y:S01]  /*0a90*/  IMAD.X R23, R36, 0x1, R27, P0 ;  /* 0x0000000124177824 */ /* 0x000fe200000e061b */
[----:B------:R-:W-:-:S03]  /*0aa0*/  SHF.R.U32.HI R36, RZ, 0x1b, R9 ;  /* 0x0000001bff247819 */ /* 0x000fc60000011609 */
[----:B------:R-:W-:Y:S01]  /*0ab0*/  IMAD.X R35, R33, 0x1, R16, P1 ;  /* 0x0000000121237824 */ /* 0x000fe200008e0610 */
[----:B------:R-:W-:Y:S01]  /*0ac0*/  LEA R37, P0, R8, UR6, 0x2 ;  /* 0x0000000608257c11 */ /* 0x000fe2000f8010ff */
[----:B------:R-:W-:Y:S01]  /*0ad0*/  IMAD.WIDE R22, R32, 0x4, R22 ;  /* 0x0000000420167825 */ /* 0x000fe200078e0216 */
[----:B------:R-:W-:Y:S01]  /*0ae0*/  LOP3.LUT R36, R36, 0x10, RZ, 0xc0, !PT ;  /* 0x0000001024247812 */ /* 0x000fe200078ec0ff */
[----:B------:R-:W0:Y:S02]  /*0af0*/  LDC.64 R16, c[0x0][0x2d0] ;  /* 0x0000b400ff107b82 */ /* 0x000e240000000a00 */
[----:B------:R-:W-:Y:S01]  /*0b00*/  IMAD.WIDE R34, R32, 0x4, R34 ;  /* 0x0000000420227825 */ /* 0x000fe200078e0222 */
[----:B------:R-:W-:Y:S01]  /*0b10*/  LEA.HI.X R9, R8, UR7, R9, 0x2, P0 ;  /* 0x0000000708097c11 */ /* 0x000fe200080f1409 */
[----:B------:R-:W5:Y:S01]  /*0b20*/  LDG.E.EL R23, desc[UR4][R22.64] ;  /* 0x0000000416177981 */ /* 0x000f62000c2e1900 */
[----:B------:R-:W-:-:S03]  /*0b30*/  SHF.R.U32.HI R8, RZ, 0x1b, R11 ;  /* 0x0000001bff087819 */ /* 0x000fc6000001160b */
[----:B------:R1:W5:Y:S02]  /*0b40*/  LDG.E.EL R22, desc[UR4][R34.64] ;  /* 0x0000000422167981 */ /* 0x000364000c2e1900 */
[----:B-1----:R-:W-:Y:S02]  /*0b50*/  IADD3 R35, P1, R36, R37, RZ ;  /* 0x0000002524237210 */ /* 0x002fe40007f3e0ff */
[----:B------:R-:W-:Y:S02]  /*0b60*/  LOP3.LUT R34, R8, 0x10, RZ, 0xc0, !PT ;  /* 0x0000001008227812 */ /* 0x000fe400078ec0ff */
[----:B------:R-:W-:-:S04]  /*0b70*/  LEA R37, P2, R10, UR6, 0x2 ;  /* 0x000000060a257c11 */ /* 0x000fc8000f8410ff */
[----:B------:R-:W-:Y:S02]  /*0b80*/  IADD3 R34, P0, R34, R37, RZ ;  /* 0x0000002522227210 */ /* 0x000fe40007f1e0ff */
[----:B------:R-:W-:Y:S01]  /*0b90*/  LEA.HI.X R10, R10, UR7, R11, 0x2, P2 ;  /* 0x000000070a0a7c11 */ /* 0x000fe200090f140b */
[----:B------:R-:W-:Y:S01]  /*0ba0*/  ULDC.64 UR6, c[0x0][0x2c8] ;  /* 0x0000b20000067ab9 */ /* 0x000fe20000000a00 */
[----:B------:R-:W-:Y:S02]  /*0bb0*/  IADD3 R8, P2, R35, R30, RZ ;  /* 0x0000001e23087210 */ /* 0x000fe40007f5e0ff */
[----:B------:R-:W-:Y:S01]  /*0bc0*/  IADD3 R30, P3, R34, R30, RZ ;  /* 0x0000001e221e7210 */ /* 0x000fe20007f7e0ff */
[----:B------:R-:W-:Y:S01]  /*0bd0*/  IMAD.X R10, RZ, RZ, R10, P0 ;  /* 0x000000ffff0a7224 */ /* 0x000fe200000e060a */
[----:B------:R-:W-:Y:S02]  /*0be0*/  IADD3.X R38, RZ, R9, RZ, P1, !PT ;  /* 0x00000009ff267210 */ /* 0x000fe40000ffe4ff */
[----:B------:R-:W-:-:S02]  /*0bf0*/  IADD3 R36, P4, R31, R35, RZ ;  /* 0x000000231f247210 */ /* 0x000fc40007f9e0ff */
[----:B------:R-:W-:Y:S01]  /*0c00*/  IADD3 R34, P5, R31, R34, RZ ;  /* 0x000000221f227210 */ /* 0x000fe20007fbe0ff */
[--C-:B------:R-:W-:Y:S02]  /*0c10*/  IMAD.X R9, R38, 0x1, R27.reuse, P2 ;  /* 0x0000000126097824 */ /* 0x100fe400010e061b */
[----:B------:R-:W-:Y:S01]  /*0c20*/  IMAD.X R31, R10, 0x1, R27, P3 ;  /* 0x000000010a1f7824 */ /* 0x000fe200018e061b */
[----:B------:R-:W-:Y:S01]  /*0c30*/  IADD3.X R37, R33, R38, RZ, P4, !PT ;  /* 0x0000002621257210 */ /* 0x000fe200027fe4ff */
[----:B------:R-:W-:Y:S02]  /*0c40*/  IMAD.X R35, R33, 0x1, R10, P5 ;  /* 0x0000000121237824 */ /* 0x000fe400028e060a */
[----:B------:R-:W-:-:S04]  /*0c50*/  IMAD.WIDE R8, R32, 0x4, R8 ;  /* 0x0000000420087825 */ /* 0x000fc800078e0208 */
[C---:B------:R-:W-:Y:S01]  /*0c60*/  IMAD.WIDE R30, R32.reuse, 0x4, R30 ;  /* 0x00000004201e7825 */ /* 0x040fe200078e021e */
[----:B------:R-:W5:Y:S03]  /*0c70*/  LDG.E.EL R10, desc[UR4][R8.64] ;  /* 0x00000004080a7981 */ /* 0x000f66000c2e1900 */
[----:B------:R-:W-:-:S04]  /*0c80*/  IMAD.WIDE R36, R32, 0x4, R36 ;  /* 0x0000000420247825 */ /* 0x000fc800078e0224 */
[----:B------:R-:W-:Y:S01]  /*0c90*/  IMAD.WIDE R34, R32, 0x4, R34 ;  /* 0x0000000420227825 */ /* 0x000fe200078e0222 */
[----:B------:R-:W5:Y:S04]  /*0ca0*/  LDG.E.EL R11, desc[UR4][R36.64] ;  /* 0x00000004240b7981 */ /* 0x000f68000c2e1900 */
[----:B------:R1:W5:Y:S01]  /*0cb0*/  LDG.E.EL R9, desc[UR4][R30.64] ;  /* 0x000000041e097981 */ /* 0x000362000c2e1900 */
[----:B0-----:R-:W-:-:S03]  /*0cc0*/  IMAD.WIDE R16, R7, 0x8, R16 ;  /* 0x0000000807107825 */ /* 0x001fc600078e0210 */
[----:B------:R0:W5:Y:S04]  /*0cd0*/  LDG.E.EL R8, desc[UR4][R34.64] ;  /* 0x0000000422087981 */ /* 0x000168000c2e1900 */
[----:B------:R-:W5:Y:S01]  /*0ce0*/  LDG.E.EL.128 R16, desc[UR4][R16.64] ;  /* 0x0000000410107981 */ /* 0x000f62000c2e1d00 */
[----:B--2---:R-:W-:-:S04]  /*0cf0*/  SHF.R.U32.HI R27, RZ, 0x1e, R29 ;  /* 0x0000001eff1b7819 */ /* 0x004fc8000001161d */
[----:B------:R-:W-:-:S04]  /*0d00*/  LOP3.LUT R27, R27, 0x2, RZ, 0xc0, !PT ;  /* 0x000000021b1b7812 */ /* 0x000fc800078ec0ff */
[----:B------:R-:W-:Y:S02]  /*0d10*/  IADD3 R28, P0, R28, R27, RZ ;  /* 0x0000001b1c1c7210 */ /* 0x000fe40007f1e0ff */
[----:B------:R-:W-:-:S03]  /*0d20*/  LEA.HI R27, R20, R20, RZ, 0x2 ;  /* 0x00000014141b7211 */ /* 0x000fc600078f10ff */
[----:B------:R-:W-:Y:S01]  /*0d30*/  IMAD.X R33, RZ, RZ, R29, P0 ;  /* 0x000000ffff217224 */ /* 0x000fe200000e061d */
[----:B-1----:R-:W-:Y:S02]  /*0d40*/  LOP3.LUT R31, R27, 0xfffffffc, RZ, 0xc0, !PT ;  /* 0xfffffffc1b1f7812 */ /* 0x002fe400078ec0ff */
[--C-:B----4-:R-:W-:Y:S02]  /*0d50*/  SHF.R.U32.HI R32, RZ, 0x1c, R13.reuse ;  /* 0x0000001cff207819 */ /* 0x110fe4000001160d */
[----:B------:R-:W-:Y:S02]  /*0d60*/  LEA R38, P0, R12, UR6, 0x2 ;  /* 0x000000060c267c11 */ /* 0x000fe4000f8010ff */
[----:B------:R-:W-:Y:S02]  /*0d70*/  LOP3.LUT R29, R32, 0x8, RZ, 0xc0, !PT ;  /* 0x00000008201d7812 */ /* 0x000fe400078ec0ff */
[----:B------:R-:W-:Y:S02]  /*0d80*/  LEA.HI.X R32, R12, UR7, R13, 0x2, P0 ;  /* 0x000000070c207c11 */ /* 0x000fe400080f140d */
[----:B------:R-:W-:Y:S01]  /*0d90*/  IADD3 R27, P0, R29, R38, RZ ;  /* 0x000000261d1b7210 */ /* 0x000fe20007f1e0ff */
[C---:B------:R-:W-:Y:S01]  /*0da0*/  IMAD.SHL.U32 R29, R28.reuse, 0x8, RZ ;  /* 0x000000081c1d7824 */ /* 0x040fe200078e00ff */
[----:B------:R-:W-:Y:S01]  /*0db0*/  SHF.L.U64.HI R13, R28, 0x3, R33 ;  /* 0x000000031c0d7819 */ /* 0x000fe20000010221 */
[----:B------:R-:W1:Y:S01]  /*0dc0*/  LDC.64 R38, c[0x0][0x220] ;  /* 0x00008800ff267b82 */ /* 0x000e620000000a00 */
[----:B------:R-:W-:Y:S01]  /*0dd0*/  SHF.R.U32.HI R33, RZ, 0x1c, R15 ;  /* 0x0000001cff217819 */ /* 0x000fe2000001160f */
[----:B------:R-:W-:Y:S01]  /*0de0*/  IMAD.X R28, RZ, RZ, R32, P0 ;  /* 0x000000ffff1c7224 */ /* 0x000fe200000e0620 */
[----:B------:R-:W-:-:S02]  /*0df0*/  IADD3 R30, P0, R29, R27, RZ ;  /* 0x0000001b1d1e7210 */ /* 0x000fc40007f1e0ff */
[----:B------:R-:W-:Y:S02]  /*0e00*/  LOP3.LUT R33, R33, 0x8, RZ, 0xc0, !PT ;  /* 0x0000000821217812 */ /* 0x000fe400078ec0ff */
[----:B------:R-:W-:Y:S02]  /*0e10*/  LEA R32, P1, R14, UR6, 0x2 ;  /* 0x000000060e207c11 */ /* 0x000fe4000f8210ff */
[----:B------:R-:W-:Y:S01]  /*0e20*/  IADD3 R12, R20, -R31, RZ ;  /* 0x8000001f140c7210 */ /* 0x000fe20007ffe0ff */
[----:B------:R-:W-:Y:S01]  /*0e30*/  IMAD.SHL.U32 R20, R20, 0x4, RZ ;  /* 0x0000000414147824 */ /* 0x000fe200078e00ff */
[----:B------:R-:W-:Y:S01]  /*0e40*/  LEA.HI.X R14, R14, UR7, R15, 0x2, P1 ;  /* 0x000000070e0e7c11 */ /* 0x000fe200088f140f */
[----:B------:R-:W-:Y:S01]  /*0e50*/  IMAD.X R31, R13, 0x1, R28, P0 ;  /* 0x000000010d1f7824 */ /* 0x000fe200000e061c */
[----:B------:R-:W-:Y:S01]  /*0e60*/  IADD3 R33, P0, R33, R32, RZ ;  /* 0x0000002021217210 */ /* 0x000fe20007f1e0ff */
[----:B0-----:R-:W-:-:S03]  /*0e70*/  IMAD.WIDE R34, R20, 0x4, R30 ;  /* 0x0000000414227825 */ /* 0x001fc600078e021e */
[----:B------:R-:W-:Y:S02]  /*0e80*/  IADD3.X R31, RZ, R14, RZ, P0, !PT ;  /* 0x0000000eff1f7210 */ /* 0x000fe400007fe4ff */
[----:B------:R-:W-:Y:S01]  /*0e90*/  IADD3 R14, P0, R33, R29, RZ ;  /* 0x0000001d210e7210 */ /* 0x000fe20007f1e0ff */
[----:B------:R-:W2:Y:S01]  /*0ea0*/  LDG.E.EL R30, desc[UR4][R34.64] ;  /* 0x00000004221e7981 */ /* 0x000ea2000c2e1900 */
[----:B---3--:R-:W-:-:S03]  /*0eb0*/  SHF.R.U32.HI R37, RZ, 0x1e, R25 ;  /* 0x0000001eff257819 */ /* 0x008fc60000011619 */
[----:B------:R-:W-:Y:S01]  /*0ec0*/  IMAD.X R15, R31, 0x1, R13, P0 ;  /* 0x000000011f0f7824 */ /* 0x000fe200000e060d */
[----:B------:R-:W-:Y:S01]  /*0ed0*/  LOP3.LUT R37, R37, 0x2, RZ, 0xc0, !PT ;  /* 0x0000000225257812 */ /* 0x000fe200078ec0ff */
[----:B------:R-:W-:-:S03]  /*0ee0*/  IMAD.WIDE R14, R20, 0x4, R14 ;  /* 0x00000004140e7825 */ /* 0x000fc600078e020e */
[----:B------:R-:W-:Y:S02]  /*0ef0*/  IADD3 R32, P0, R24, R37, RZ ;  /* 0x0000002518207210 */ /* 0x000fe40007f1e0ff */
[----:B------:R0:W3:Y:S02]  /*0f00*/  LDG.E.EL R24, desc[UR4][R14.64] ;  /* 0x000000040e187981 */ /* 0x0000e4000c2e1900 */
[----:B0-----:R-:W0:Y:S02]  /*0f10*/  LDC.64 R14, c[0x0][0x2a0] ;  /* 0x0000a800ff0e7b82 */ /* 0x001e240000000a00 */
[----:B0-----:R-:W-:-:S06]  /*0f20*/  IMAD.WIDE R14, R7, 0x4, R14 ;  /* 0x00000004070e7825 */ /* 0x001fcc00078e020e */
[----:B------:R-:W4:Y:S01]  /*0f30*/  LDG.E.EL.64 R14, desc[UR4][R14.64] ;  /* 0x000000040e0e7981 */ /* 0x000f22000c2e1b00 */
[----:B------:R-:W-:-:S05]  /*0f40*/  IMAD.X R25, RZ, RZ, R25, P0 ;  /* 0x000000ffff197224 */ /* 0x000fca00000e0619 */
[----:B------:R-:W-:Y:S02]  /*0f50*/  SHF.L.U64.HI R25, R32, 0x3, R25 ;  /* 0x0000000320197819 */ /* 0x000fe40000010219 */
[----:B-----5:R-:W-:-:S04]  /*0f60*/  LEA R37, P0, R16, UR6, 0x2 ;  /* 0x0000000610257c11 */ /* 0x020fc8000f8010ff */
[--C-:B------:R-:W-:Y:S02]  /*0f70*/  LEA.HI.X R34, R16, UR7, R17.reuse, 0x2, P0 ;  /* 0x0000000710227c11 */ /* 0x100fe400080f1411 */
[C---:B------:R-:W-:Y:S02]  /*0f80*/  LEA R16, P1, R18.reuse, UR6, 0x2 ;  /* 0x0000000612107c11 */ /* 0x040fe4000f8210ff */
[----:B------:R-:W-:Y:S02]  /*0f90*/  SHF.R.U32.HI R36, RZ, 0x1c, R17 ;  /* 0x0000001cff247819 */ /* 0x000fe40000011611 */
[--C-:B------:R-:W-:Y:S02]  /*0fa0*/  SHF.R.U32.HI R35, RZ, 0x1c, R19.reuse ;  /* 0x0000001cff237819 */ /* 0x100fe40000011613 */
[----:B------:R-:W-:Y:S01]  /*0fb0*/  LEA.HI.X R18, R18, UR7, R19, 0x2, P1 ;  /* 0x0000000712127c11 */ /* 0x000fe200088f1413 */
[----:B------:R-:W-:Y:S01]  /*0fc0*/  IMAD.SHL.U32 R19, R32, 0x8, RZ ;  /* 0x0000000820137824 */ /* 0x000fe200078e00ff */
[----:B------:R-:W-:Y:S01]  /*0fd0*/  LOP3.LUT R36, R36, 0x8, RZ, 0xc0, !PT ;  /* 0x0000000824247812 */ /* 0x000fe200078ec0ff */
[----:B------:R-:W-:Y:S01]  /*0fe0*/  FADD R11, -R22, R11 ;  /* 0x0000000b160b7221 */ /* 0x000fe20000000100 */
[----:B------:R-:W-:Y:S01]  /*0ff0*/  LOP3.LUT R35, R35, 0x8, RZ, 0xc0, !PT ;  /* 0x0000000823237812 */ /* 0x000fe200078ec0ff */
[----:B-1----:R-:W-:Y:S01]  /*1000*/  IMAD.WIDE R38, R12, 0x4, R38 ;  /* 0x000000040c267825 */ /* 0x002fe200078e0226 */
[----:B------:R-:W-:-:S03]  /*1010*/  IADD3 R32, P1, R19, R27, RZ ;  /* 0x0000001b13207210 */ /* 0x000fc60007f3e0ff */
[----:B------:R-:W-:Y:S01]  /*1020*/  FADD R5, -R3, R5 ;  /* 0x0000000503057221 */ /* 0x000fe20000000100 */
[----:B------:R-:W-:Y:S01]  /*1030*/  IADD3 R17, P0, R36, R37, RZ ;  /* 0x0000002524117210 */ /* 0x000fe20007f1e0ff */
[----:B------:R-:W-:Y:S01]  /*1040*/  FADD R40, -R21, R8 ;  /* 0x0000000815287221 */ /* 0x000fe20000000100 */
[----:B------:R-:W-:Y:S01]  /*1050*/  IADD3 R36, P2, R19, R33, RZ ;  /* 0x0000002113247210 */ /* 0x000fe20007f5e0ff */
[----:B------:R-:W-:Y:S01]  /*1060*/  ULDC.64 UR6, c[0x0][0x2f8] ;  /* 0x0000be0000067ab9 */ /* 0x000fe20000000a00 */
[----:B------:R-:W-:Y:S02]  /*1070*/  IADD3.X R33, R25, R28, RZ, P1, !PT ;  /* 0x0000001c19217210 */ /* 0x000fe40000ffe4ff */
[----:B------:R-:W-:Y:S01]  /*1080*/  IADD3 R35, P1, R35, R16, RZ ;  /* 0x0000001023237210 */ /* 0x000fe20007f3e0ff */
[----:B------:R-:W-:Y:S02]  /*1090*/  IMAD.X R37, R25, 0x1, R31, P2 ;  /* 0x0000000119257824 */ /* 0x000fe400010e061f */
[----:B------:R-:W-:-:S04]  /*10a0*/  IMAD.WIDE R32, R20, 0x4, R32 ;  /* 0x0000000414207825 */ /* 0x000fc800078e0220 */
[----:B------:R-:W-:Y:S01]  /*10b0*/  IMAD.WIDE R36, R20, 0x4, R36 ;  /* 0x0000000414247825 */ /* 0x000fe200078e0224 */
[----:B------:R0:W5:Y:S03]  /*10c0*/  LDG.E.EL R16, desc[UR4][R32.64] ;  /* 0x0000000420107981 */ /* 0x000166000c2e1900 */
[----:B------:R-:W-:Y:S01]  /*10d0*/  IMAD.X R31, RZ, RZ, R34, P0 ;  /* 0x000000ffff1f7224 */ /* 0x000fe200000e0622 */
[----:B------:R1:W2:Y:S01]  /*10e0*/  LDG.E.EL R27, desc[UR4][R36.64] ;  /* 0x00000004241b7981 */ /* 0x0002a2000c2e1900 */
[----:B------:R-:W-:Y:S01]  /*10f0*/  IADD3 R34, P2, R19, R17, RZ ;  /* 0x0000001113227210 */ /* 0x000fe20007f5e0ff */
[----:B0-----:R-:W-:Y:S01]  /*1100*/  IMAD.X R32, RZ, RZ, R18, P1 ;  /* 0x000000ffff207224 */ /* 0x001fe200008e0612 */
[----:B------:R-:W-:Y:S02]  /*1110*/  IADD3 R18, P0, R17, R29, RZ ;  /* 0x0000001d11127210 */ /* 0x000fe40007f1e0ff */
[----:B-1----:R-:W-:-:S02]  /*1120*/  IADD3 R36, P3, R19, R35, RZ ;  /* 0x0000002313247210 */ /* 0x002fc40007f7e0ff */
[----:B------:R-:W-:-:S03]  /*1130*/  IADD3.X R19, R31, R13, RZ, P0, !PT ;  /* 0x0000000d1f137210 */ /* 0x000fc600007fe4ff */
[----:B------:R-:W-:Y:S01]  /*1140*/  IMAD.WIDE R18, R20, 0x4, R18 ;  /* 0x0000000414127825 */ /* 0x000fe200078e0212 */
[----:B------:R-:W-:-:S04]  /*1150*/  IADD3 R28, P1, R35, R29, RZ ;  /* 0x0000001d231c7210 */ /* 0x000fc80007f3e0ff */
[----:B------:R0:W2:Y:S01]  /*1160*/  LDG.E.EL R17, desc[UR4][R18.64] ;  /* 0x0000000412117981 */ /* 0x0000a2000c2e1900 */
[----:B------:R-:W-:Y:S02]  /*1170*/  IMAD.X R29, R32, 0x1, R13, P1 ;  /* 0x00000001201d7824 */ /* 0x000fe400008e060d */
[C---:B------:R-:W-:Y:S01]  /*1180*/  IMAD.X R37, R25.reuse, 0x1, R32, P3 ;  /* 0x0000000119257824 */ /* 0x040fe200018e0620 */
[----:B0-----:R-:W0:Y:S01]  /*1190*/  LDC.64 R18, c[0x0][0x228] ;  /* 0x00008a00ff127b82 */ /* 0x001e220000000a00 */
[----:B------:R-:W-:Y:S02]  /*11a0*/  IMAD.X R35, R25, 0x1, R31, P2 ;  /* 0x0000000119237824 */ /* 0x000fe400010e061f */
[----:B------:R-:W-:Y:S01]  /*11b0*/  FADD R13, -R26, R10 ;  /* 0x0000000a1a0d7221 */ /* 0x000fe20000000100 */
[----:B------:R-:W-:-:S04]  /*11c0*/  IMAD.WIDE R32, R20, 0x4, R28 ;  /* 0x0000000414207825 */ /* 0x000fc800078e021c */
[----:B------:R-:W-:-:S04]  /*11d0*/  IMAD.WIDE R34, R20, 0x4, R34 ;  /* 0x0000000414227825 */ /* 0x000fc800078e0222 */
[----:B------:R-:W-:Y:S02]  /*11e0*/  IMAD.WIDE R28, R20, 0x4, R36 ;  /* 0x00000004141c7825 */ /* 0x000fe400078e0224 */
[----:B------:R1:W3:Y:S01]  /*11f0*/  LDG.E.EL R20, desc[UR4][R32.64] ;  /* 0x0000000420147981 */ /* 0x0002e2000c2e1900 */
[----:B------:R-:W0:Y:S03]  /*1200*/  LDC.64 R36, c[0x0][0x278] ;  /* 0x00009e00ff247b82 */ /* 0x000e260000000a00 */
[----:B------:R-:W2:Y:S04]  /*1210*/  LDG.E.EL R25, desc[UR4][R28.64] ;  /* 0x000000041c197981 */ /* 0x000ea8000c2e1900 */
[----:B------:R-:W5:Y:S01]  /*1220*/  LDG.E.EL R34, desc[UR4][R34.64] ;  /* 0x0000000422227981 */ /* 0x000f62000c2e1900 */
[----:B-1----:R-:W1:Y:S01]  /*1230*/  LDC.64 R32, c[0x0][0x2b0] ;  /* 0x0000ac00ff207b82 */ /* 0x002e620000000a00 */
[----:B0-----:R-:W-:-:S02]  /*1240*/  IMAD.WIDE R18, R12, 0x4, R18 ;  /* 0x000000040c127825 */ /* 0x001fc400078e0212 */
[----:B------:R-:W2:Y:S02]  /*1250*/  LDG.E.EL R35, desc[UR4][R38.64] ;  /* 0x0000000426237981 */ /* 0x000ea4000c2e1900 */
[----:B------:R-:W-:-:S04]  /*1260*/  IMAD.WIDE R36, R0, 0x4, R36 ;  /* 0x0000000400247825 */ /* 0x000fc800078e0224 */
[C---:B----4-:R-:W-:Y:S02]  /*1270*/  FFMA R22, R14.reuse, R11, R22 ;  /* 0x0000000b0e167223 */ /* 0x050fe40000000016 */
[----:B------:R-:W0:Y:S01]  /*1280*/  LDC.64 R10, c[0x0][0x230] ;  /* 0x00008c00ff0a7b82 */ /* 0x000e220000000a00 */
[----:B------:R-:W-:Y:S02]  /*1290*/  FFMA R26, R14, R13, R26 ;  /* 0x0000000d0e1a7223 */ /* 0x000fe4000000001a */
[----:B------:R1:W4:Y:S02]  /*12a0*/  LDG.E.EL R14, desc[UR4][R18.64] ;  /* 0x00000004120e7981 */ /* 0x000324000c2e1900 */
[----:B-1----:R-:W-:Y:S02]  /*12b0*/  IMAD.WIDE R18, R0, 0x4, R32 ;  /* 0x0000000400127825 */ /* 0x002fe400078e0220 */
[----:B------:R1:W2:Y:S04]  /*12c0*/  LDG.E.EL R32, desc[UR4][R36.64] ;  /* 0x0000000424207981 */ /* 0x0002a8000c2e1900 */
[----:B------:R-:W2:Y:S01]  /*12d0*/  LDG.E.EL R31, desc[UR4][R18.64] ;  /* 0x00000004121f7981 */ /* 0x000ea2000c2e1900 */
[----:B0-----:R-:W-:Y:S01]  /*12e0*/  IMAD.WIDE R28, R12, 0x4, R10 ;  /* 0x000000040c1c7825 */ /* 0x001fe200078e020a */
[----:B-1----:R-:W0:Y:S04]  /*12f0*/  LDC.64 R36, c[0x0][0x218] ;  /* 0x00008600ff247b82 */ /* 0x002e280000000a00 */
[----:B------:R1:W2:Y:S04]  /*1300*/  LDG.E.EL R33, desc[UR4][R28.64] ;  /* 0x000000041c217981 */ /* 0x0002a8000c2e1900 */
[----:B------:R-:W0:Y:S08]  /*1310*/  LDC.64 R10, c[0x0][0x2e8] ;  /* 0x0000ba00ff0a7b82 */ /* 0x000e300000000a00 */
[----:B-1----:R-:W1:Y:S08]  /*1320*/  LDC.64 R28, c[0x0][0x238] ;  /* 0x00008e00ff1c7b82 */ /* 0x002e700000000a00 */
[----:B------:R-:W3:Y:S01]  /*1330*/  LDC.64 R18, c[0x0][0x2d8] ;  /* 0x0000b600ff127b82 */ /* 0x000ee20000000a00 */
[----:B0-----:R-:W-:-:S06]  /*1340*/  IMAD.WIDE R10, R0, 0x4, R10 ;  /* 0x00000004000a7825 */ /* 0x001fcc00078e020a */
[----:B------:R-:W2:Y:S01]  /*1350*/  LDG.E.EL R10, desc[UR4][R10.64] ;  /* 0x000000040a0a7981 */ /* 0x000ea2000c2e1900 */
[----:B-1----:R-:W-:-:S05]  /*1360*/  IMAD.WIDE R28, R12, 0x4, R28 ;  /* 0x000000040c1c7825 */ /* 0x002fca00078e021c */
[----:B------:R0:W2:Y:S02]  /*1370*/  LDG.E.EL R0, desc[UR4][R28.64] ;  /* 0x000000041c007981 */ /* 0x0000a4000c2e1900 */
[----:B0-----:R-:W0:Y:S01]  /*1380*/  LDC.64 R28, c[0x0][0x240] ;  /* 0x00009000ff1c7b82 */ /* 0x001e220000000a00 */
[----:B------:R-:W-:-:S06]  /*1390*/  IMAD.WIDE R12, R2, 0x4, R36 ;  /* 0x00000004020c7825 */ /* 0x000fcc00078e0224 */
[----:B------:R-:W2:Y:S01]  /*13a0*/  LDG.E.64 R12, desc[UR4][R12.64] ;  /* 0x000000040c0c7981 */ /* 0x000ea2000c1e1b00 */
[----:B---3--:R-:W-:-:S06]  /*13b0*/  IMAD.WIDE R18, R7, 0x4, R18 ;  /* 0x0000000407127825 */ /* 0x008fcc00078e0212 */
[----:B------:R-:W3:Y:S01]  /*13c0*/  LDG.E.EL.64 R18, desc[UR4][R18.64] ;  /* 0x0000000412127981 */ /* 0x000ee2000c2e1b00 */
[----:B0-----:R-:W-:-:S06]  /*13d0*/  IMAD.WIDE R28, R2, 0x4, R28 ;  /* 0x00000004021c7825 */ /* 0x001fcc00078e021c */
[----:B------:R-:W3:Y:S01]  /*13e0*/  LDG.E.64 R28, desc[UR4][R28.64] ;  /* 0x000000041c1c7981 */ /* 0x000ee2000c1e1b00 */
[----:B------:R-:W-:Y:S01]  /*13f0*/  HFMA2.MMA R7, -RZ, RZ, 1.625, 0 ;  /* 0x3e800000ff077435 */ /* 0x000fe200000001ff */
[----:B------:R-:W-:-:S04]  /*1400*/  FADD R38, -R23, R9 ;  /* 0x0000000917267221 */ /* 0x000fc80000000100 */
[C---:B------:R-:W-:Y:S01]  /*1410*/  FFMA R8, R15.reuse, R38, R23 ;  /* 0x000000260f087223 */ /* 0x040fe20000000017 */
[----:B------:R-:W-:Y:S01]  /*1420*/  FFMA R15, R15, R40, R21 ;  /* 0x000000280f0f7223 */ /* 0x000fe20000000015 */
[----:B------:R-:W-:Y:S01]  /*1430*/  FADD R20, -R24, R20 ;  /* 0x0000001418147221 */ /* 0x000fe20000000100 */
[----:B-----5:R-:W-:Y:S02]  /*1440*/  FADD R11, -R16, R34 ;  /* 0x00000022100b7221 */ /* 0x020fe40000000100 */
[----:B------:R-:W-:Y:S01]  /*1450*/  FADD R15, -R8, R15 ;  /* 0x0000000f080f7221 */ /* 0x000fe20000000100 */
[----:B------:R-:W-:Y:S01]  /*1460*/  FADD R22, -R26, R22 ;  /* 0x000000161a167221 */ /* 0x000fe20000000100 */
[----:B----4-:R-:W-:-:S04]  /*1470*/  FADD R36, R14, 9.9999997473787516356e-06 ;  /* 0x3727c5ac0e247421 */ /* 0x010fc80000000000 */
[----:B------:R-:W0:Y:S02]  /*1480*/  MUFU.SQRT R14, R36 ;  /* 0x00000024000e7308 */ /* 0x000e240000002000 */
[C---:B0-----:R-:W-:Y:S02]  /*1490*/  FSETP.GT.AND P0, PT, R14.reuse, 8.50705917302346158658e+37, PT ;  /* 0x7e8000000e00780b */ /* 0x041fe40003f04000 */
[----:B------:R-:W-:-:S11]  /*14a0*/  FSETP.GEU.AND P1, PT, R14, 1.175494350822287508e-38, PT ;  /* 0x008000000e00780b */ /* 0x000fd60003f2e000 */
[----:B------:R-:W-:-:S04]  /*14b0*/  @P0 FMUL R14, R14, 0.25 ;  /* 0x3e8000000e0e0820 */ /* 0x000fc80000400000 */
[----:B------:R-:W-:-:S06]  /*14c0*/  @!P1 FMUL R14, R14, 16777216 ;  /* 0x4b8000000e0e9820 */ /* 0x000fcc0000400000 */
[----:B------:R-:W0:Y:S01]  /*14d0*/  MUFU.RCP R14, R14 ;  /* 0x0000000e000e7308 */ /* 0x000e220000001000 */
[----:B------:R-:W-:-:S05]  /*14e0*/  FSEL R7, R7, 1, P0 ;  /* 0x3f80000007077808 */ /* 0x000fca0000000000 */
[----:B------:R-:W-:-:S04]  /*14f0*/  @!P1 FMUL R7, R7, 16777216 ;  /* 0x4b80000007079820 */ /* 0x000fc80000400000 */
[----:B0-----:R-:W-:Y:S01]  /*1500*/  FMUL R9, R14, R7 ;  /* 0x000000070e097220 */ /* 0x001fe20000400000 */
[----:B--2---:R-:W-:Y:S01]  /*1510*/  FADD R7, -R30, R17 ;  /* 0x000000111e077221 */ /* 0x004fe20000000100 */
[----:B------:R-:W-:Y:S01]  /*1520*/  FFMA R3, R32, R5, R3 ;  /* 0x0000000520037223 */ /* 0x000fe20000000003 */
[--C-:B------:R-:W-:Y:S01]  /*1530*/  FADD R14, R13, -R35.reuse ;  /* 0x800000230d0e7221 */ /* 0x100fe20000000000 */
[----:B------:R-:W-:-:S03]  /*1540*/  FADD R12, R12, -R35 ;  /* 0x800000230c0c7221 */ /* 0x000fc60000000000 */
[C---:B------:R-:W-:Y:S01]  /*1550*/  FMUL R14, R9.reuse, R14 ;  /* 0x0000000e090e7220 */ /* 0x040fe20000400000 */
[----:B------:R-:W-:-:S03]  /*1560*/  FMUL R12, R9, R12 ;  /* 0x0000000c090c7220 */ /* 0x000fc60000400000 */
[C---:B------:R-:W-:Y:S01]  /*1570*/  FFMA R14, R33.reuse, R14, R0 ;  /* 0x0000000e210e7223 */ /* 0x040fe20000000000 */
[----:B------:R-:W-:Y:S01]  /*1580*/  FADD R13, -R6, R4 ;  /* 0x00000004060d7221 */ /* 0x000fe20000000100 */
[----:B------:R-:W-:Y:S01]  /*1590*/  FFMA R33, R33, R12, R0 ;  /* 0x0000000c21217223 */ /* 0x000fe20000000000 */
[C---:B---3--:R-:W-:Y:S01]  /*15a0*/  FFMA R7, R18.reuse, R7, R30 ;  /* 0x0000000712077223 */ /* 0x048fe2000000001e */
[----:B------:R-:W-:Y:S01]  /*15b0*/  FFMA R16, R18, R11, R16 ;  /* 0x0000000b12107223 */ /* 0x000fe20000000010 */
[----:B------:R-:W-:Y:S01]  /*15c0*/  FADD R18, -R27, R25 ;  /* 0x000000191b127221 */ /* 0x000fe20000000100 */
[----:B------:R-:W-:Y:S01]  /*15d0*/  FADD R4, R29, R14 ;  /* 0x0000000e1d047221 */ /* 0x000fe20000000000 */
[----:B------:R-:W-:-:S04]  /*15e0*/  FSETP.GEU.AND P0, PT, R14, -R29, PT ;  /* 0x8000001d0e00720b */ /* 0x000fc80003f0e000 */
[----:B------:R-:W-:Y:S01]  /*15f0*/  FSEL R5, R4, RZ, P0 ;  /* 0x000000ff04057208 */ /* 0x000fe20000000000 */
[----:B------:R-:W-:Y:S01]  /*1600*/  FADD R4, R28, R33 ;  /* 0x000000211c047221 */ /* 0x000fe20000000000 */
[----:B------:R-:W-:Y:S01]  /*1610*/  FSETP.GEU.AND P0, PT, R33, -R28, PT ;  /* 0x8000001c2100720b */ /* 0x000fe20003f0e000 */
[C---:B------:R-:W-:Y:S01]  /*1620*/  FFMA R11, R19.reuse, R20, R24 ;  /* 0x00000014130b7223 */ /* 0x040fe20000000018 */
[----:B------:R-:W-:Y:S01]  /*1630*/  FFMA R18, R19, R18, R27 ;  /* 0x0000001213127223 */ /* 0x000fe2000000001b */
[----:B------:R-:W-:Y:S01]  /*1640*/  FFMA R6, R32, R13, R6 ;  /* 0x0000000d20067223 */ /* 0x000fe20000000006 */
[----:B------:R-:W-:Y:S01]  /*1650*/  FSEL R4, R4, RZ, P0 ;  /* 0x000000ff04047208 */ /* 0x000fe20000000000 */
[----:B------:R-:W-:Y:S01]  /*1660*/  FFMA R15, R31, R15, R8 ;  /* 0x0000000f1f0f7223 */ /* 0x000fe20000000008 */
[----:B------:R-:W-:Y:S01]  /*1670*/  FADD R18, -R11, R18 ;  /* 0x000000120b127221 */ /* 0x000fe20000000100 */
[----:B------:R-:W-:Y:S01]  /*1680*/  FADD R6, R5, R6 ;  /* 0x0000000605067221 */ /* 0x000fe20000000000 */
[----:B------:R-:W-:Y:S01]  /*1690*/  FFMA R22, R31, R22, R26 ;  /* 0x000000161f167223 */ /* 0x000fe2000000001a */
[----:B------:R-:W0:Y:S01]  /*16a0*/  LDC.64 R8, c[0x0][0x2f0] ;  /* 0x0000bc00ff087b82 */ /* 0x000e220000000a00 */
[----:B------:R-:W-:Y:S01]  /*16b0*/  FADD R16, -R7, R16 ;  /* 0x0000001007107221 */ /* 0x000fe20000000100 */
[----:B------:R-:W-:Y:S01]  /*16c0*/  FADD R3, R4, R3 ;  /* 0x0000000304037221 */ /* 0x000fe20000000000 */
[C---:B------:R-:W-:Y:S01]  /*16d0*/  FFMA R18, R10.reuse, R18, R11 ;  /* 0x000000120a127223 */ /* 0x040fe2000000000b */
[----:B------:R-:W-:Y:S01]  /*16e0*/  FADD R15, R15, R6 ;  /* 0x000000060f0f7221 */ /* 0x000fe20000000000 */
[----:B------:R-:W-:-:S03]  /*16f0*/  FFMA R16, R10, R16, R7 ;  /* 0x000000100a107223 */ /* 0x000fc60000000007 */
[----:B------:R-:W1:Y:S01]  /*1700*/  LDC.64 R12, c[0x0][0x210] ;  /* 0x00008400ff0c7b82 */ /* 0x000e620000000a00 */
[----:B------:R-:W-:Y:S01]  /*1710*/  FADD R3, R22, R3 ;  /* 0x0000000316037221 */ /* 0x000fe20000000000 */
[----:B------:R-:W-:Y:S01]  /*1720*/  FSETP.GEU.AND P0, PT, R15, -R18, PT ;  /* 0x800000120f00720b */ /* 0x000fe20003f0e000 */
[----:B------:R-:W-:Y:S02]  /*1730*/  FADD R15, R18, R15 ;  /* 0x0000000f120f7221 */ /* 0x000fe40000000000 */
[----:B------:R-:W-:Y:S01]  /*1740*/  FADD R14, R16, R3 ;  /* 0x00000003100e7221 */ /* 0x000fe20000000000 */
[----:B------:R-:W-:Y:S02]  /*1750*/  FSETP.GEU.AND P1, PT, R3, -R16, PT ;  /* 0x800000100300720b */ /* 0x000fe40003f2e000 */
[----:B------:R-:W-:Y:S02]  /*1760*/  FSEL R3, R15, RZ, P0 ;  /* 0x000000ff0f037208 */ /* 0x000fe40000000000 */
[----:B------:R-:W-:-:S02]  /*1770*/  FSEL R0, R14, RZ, P1 ;  /* 0x000000ff0e007208 */ /* 0x000fc40000800000 */
[----:B------:R-:W-:Y:S02]  /*1780*/  FSETP.GTU.AND P0, PT, R3, RZ, PT ;  /* 0x000000ff0300720b */ /* 0x000fe40003f0c000 */
[----:B------:R-:W-:Y:S02]  /*1790*/  FSETP.GTU.AND P1, PT, R0, RZ, PT ;  /* 0x000000ff0000720b */ /* 0x000fe40003f2c000 */
[----:B------:R-:W-:Y:S02]  /*17a0*/  SEL R3, RZ, 0x100, P0 ;  /* 0x00000100ff037807 */ /* 0x000fe40000000000 */
[----:B------:R-:W-:Y:S02]  /*17b0*/  SEL R0, RZ, 0x1, P1 ;  /* 0x00000001ff007807 */ /* 0x000fe40000800000 */
[----:B------:R-:W-:Y:S01]  /*17c0*/  IADD3 R6, P2, R2, UR6, RZ ;  /* 0x0000000602067c10 */ /* 0x000fe2000ff5e0ff */
[----:B0-----:R-:W-:-:S03]  /*17d0*/  IMAD.WIDE R8, R2, 0x4, R8 ;  /* 0x0000000402087825 */ /* 0x001fc600078e0208 */
[C---:B------:R-:W-:Y:S01]  /*17e0*/  LEA.HI.X.SX32 R7, R2.reuse, UR7, 0x1, P2 ;  /* 0x0000000702077c11 */ /* 0x040fe200090f0eff */
[----:B-1----:R-:W-:Y:S01]  /*17f0*/  IMAD.WIDE R12, R2, 0x4, R12 ;  /* 0x00000004020c7825 */ /* 0x002fe200078e020c */
[----:B------:R-:W-:Y:S03]  /*1800*/  STG.E.64 desc[UR4][R8.64], R4 ;  /* 0x0000000408007986 */ /* 0x000fe6000c101b04 */
[----:B------:R-:W-:Y:S01]  /*1810*/  IMAD.IADD R3, R0, 0x1, R3 ;  /* 0x0000000100037824 */ /* 0x000fe200078e0203 */
[----:B------:R-:W-:Y:S04]  /*1820*/  STG.E.64 desc[UR4][R12.64], R14 ;  /* 0x0000000e0c007986 */ /* 0x000fe8000c101b04 */
[----:B------:R-:W-:Y:S01]  /*1830*/  STG.E.U16 desc[UR4][R6.64], R3 ;  /* 0x0000000306007986 */ /* 0x000fe2000c101504 */
[----:B------:R-:W-:Y:S05]  /*1840*/  EXIT ;  /* 0x000000000000794d */ /* 0x000fea0003800000 */
.L_x_0:
[----:B------:R-:W-:-:S00]  /*1850*/  BRA `(.L_x_0) ;  /* 0xfffffffc00fc7947 */ /* 0x000fc0000383ffff */
[----:B------:R-:W-:-:S00]  /*1860*/  NOP ;  /* 0x0000000000007918 */ /* 0x000fc00000000000 */
        /* <DEDUP_REMOVED lines=9> */
.L_x_1:


//--------------------- .nv.global.init           --------------------------
	.section	.nv.global.init,"aw",@progbits
.nv.global.init:
	.type		_$_str,@object
	.size		_$_str,(_$_str_$_2 - _$_str)
_$_str:
        /*0000*/ 	.byte	0x5f, 0x5f, 0x43, 0x55, 0x44, 0x41, 0x5f, 0x46, 0x54, 0x5a, 0x00
	.type		_$_str_$_2,@object
	.size		_$_str_$_2,(.L_1 - _$_str_$_2)
_$_str_$_2:
        /*000b*/ 	.byte	0x5f, 0x5f, 0x43, 0x55, 0x44, 0x41, 0x5f, 0x50, 0x52, 0x45, 0x43, 0x5f, 0x53, 0x51, 0x52, 0x54
        /*001b*/ 	.byte	0x00
.L_1:


//--------------------- .nv.constant0.triton_poi_fused__native_batch_norm_legit_no_training__unsafe_index_add_mul_relu_sub_threshold_backward_47 --------------------------
	.section	.nv.constant0.triton_poi_fused__native_batch_norm_legit_no_training__unsafe_index_add_mul_relu_sub_threshold_backward_47,"a",@progbits
	.sectionflags	@""
	.align	4
.nv.constant0.triton_poi_fused__native_batch_norm_legit_no_training__unsafe_index_add_mul_relu_sub_threshold_backward_47:
	.zero		772
